	.headerflags	@"EF_CUDA_TEXMODE_UNIFIED EF_CUDA_64BIT_ADDRESS EF_CUDA_ACCELERATORS EF_CUDA_SM90 EF_CUDA_VIRTUAL_SM(EF_CUDA_SM90)"
	.elftype	@"ET_EXEC"


//--------------------- .nv.info                  --------------------------
	.section	.nv.info,"",@"SHT_CUDA_INFO"
	.align	4


	//----- nvinfo : EIATTR_REGCOUNT
	.align		4
        /*0000*/ 	.byte	0x04, 0x2f
        /*0002*/ 	.short	(.L_3 - .L_2)
	.align		4
.L_2:
        /*0004*/ 	.word	index@(triton_poi_fused__native_batch_norm_legit_no_training_silu_24)
        /*0008*/ 	.word	0x0000001e


	//----- nvinfo : EIATTR_MIN_STACK_SIZE
	.align		4
.L_3:
        /*000c*/ 	.byte	0x04, 0x12
        /*000e*/ 	.short	(.L_5 - .L_4)
	.align		4
.L_4:
        /*0010*/ 	.word	index@(triton_poi_fused__native_batch_norm_legit_no_training_silu_24)
        /*0014*/ 	.word	0x00000000


	//----- nvinfo : EIATTR_FRAME_SIZE
	.align		4
.L_5:
        /*0018*/ 	.byte	0x04, 0x11
        /*001a*/ 	.short	(.L_7 - .L_6)
	.align		4
.L_6:
        /*001c*/ 	.word	index@(triton_poi_fused__native_batch_norm_legit_no_training_silu_24)
        /*0020*/ 	.word	0x00000000


	//----- nvinfo : EIATTR_MIN_STACK_SIZE
	.align		4
.L_7:
        /*0024*/ 	.byte	0x04, 0x12
        /*0026*/ 	.short	(.L_9 - .L_8)
	.align		4
.L_8:
        /*0028*/ 	.word	index@(triton_poi_fused__native_batch_norm_legit_no_training_silu_24)
        /*002c*/ 	.word	0x00000000
.L_9:


//--------------------- .nv.info.triton_poi_fused__native_batch_norm_legit_no_training_silu_24 --------------------------
	.section	.nv.info.triton_poi_fused__native_batch_norm_legit_no_training_silu_24,"",@"SHT_CUDA_INFO"
	.sectionflags	@""
	.align	4


	//----- nvinfo : EIATTR_CUDA_API_VERSION
	.align		4
        /*0000*/ 	.byte	0x04, 0x37
        /*0002*/ 	.short	(.L_11 - .L_10)
.L_10:
        /*0004*/ 	.word	0x0000007c


	//----- nvinfo : EIATTR_KPARAM_INFO
	.align		4
.L_11:
        /*0008*/ 	.byte	0x04, 0x17
        /*000a*/ 	.short	(.L_13 - .L_12)
.L_12:
        /*000c*/ 	.word	0x00000000
        /*0010*/ 	.short	0x0007
        /*0012*/ 	.short	0x0034
        /*0014*/ 	.byte	0x00, 0xf0, 0x11, 0x00


	//----- nvinfo : EIATTR_KPARAM_INFO
	.align		4
.L_13:
        /*0018*/ 	.byte	0x04, 0x17
        /*001a*/ 	.short	(.L_15 - .L_14)
.L_14:
        /*001c*/ 	.word	0x00000000
        /*0020*/ 	.short	0x0006
        /*0022*/ 	.short	0x0030
        /*0024*/ 	.byte	0x00, 0xf0, 0x11, 0x00


	//----- nvinfo : EIATTR_KPARAM_INFO
	.align		4
.L_15:
        /*0028*/ 	.byte	0x04, 0x17
        /*002a*/ 	.short	(.L_17 - .L_16)
.L_16:
        /*002c*/ 	.word	0x00000000
        /*0030*/ 	.short	0x0005
        /*0032*/ 	.short	0x0028
        /*0034*/ 	.byte	0x00, 0xf4, 0x21, 0x00


	//----- nvinfo : EIATTR_KPARAM_INFO
	.align		4
.L_17:
        /*0038*/ 	.byte	0x04, 0x17
        /*003a*/ 	.short	(.L_19 - .L_18)
.L_18:
        /*003c*/ 	.word	0x00000000
        /*0040*/ 	.short	0x0004
        /*0042*/ 	.short	0x0020
        /*0044*/ 	.byte	0x00, 0xf4, 0x21, 0x00


	//----- nvinfo : EIATTR_KPARAM_INFO
	.align		4
.L_19:
        /*0048*/ 	.byte	0x04, 0x17
        /*004a*/ 	.short	(.L_21 - .L_20)
.L_20:
        /*004c*/ 	.word	0x00000000
        /*0050*/ 	.short	0x0003
        /*0052*/ 	.short	0x0018
        /*0054*/ 	.byte	0x00, 0xf4, 0x21, 0x00


	//----- nvinfo : EIATTR_KPARAM_INFO
	.align		4
.L_21:
        /*0058*/ 	.byte	0x04, 0x17
        /*005a*/ 	.short	(.L_23 - .L_22)
.L_22:
        /*005c*/ 	.word	0x00000000
        /*0060*/ 	.short	0x0002
        /*0062*/ 	.short	0x0010
        /*0064*/ 	.byte	0x00, 0xf4, 0x21, 0x00


	//----- nvinfo : EIATTR_KPARAM_INFO
	.align		4
.L_23:
        /*0068*/ 	.byte	0x04, 0x17
        /*006a*/ 	.short	(.L_25 - .L_24)
.L_24:
        /*006c*/ 	.word	0x00000000
        /*0070*/ 	.short	0x0001
        /*0072*/ 	.short	0x0008
        /*0074*/ 	.byte	0x00, 0xf4, 0x21, 0x00


	//----- nvinfo : EIATTR_KPARAM_INFO
	.align		4
.L_25:
        /*0078*/ 	.byte	0x04, 0x17
        /*007a*/ 	.short	(.L_27 - .L_26)
.L_26:
        /*007c*/ 	.word	0x00000000
        /*0080*/ 	.short	0x0000
        /*0082*/ 	.short	0x0000
        /*0084*/ 	.byte	0x00, 0xf4, 0x21, 0x00


	//----- nvinfo : EIATTR_SPARSE_MMA_MASK
	.align		4
.L_27:
        /*0088*/ 	.byte	0x03, 0x50
        /*008a*/ 	.short	0x0000


	//----- nvinfo : EIATTR_MAXREG_COUNT
	.align		4
        /*008c*/ 	.byte	0x03, 0x1b
        /*008e*/ 	.short	0x00ff


	//----- nvinfo : EIATTR_EXIT_INSTR_OFFSETS
	.align		4
        /*0090*/ 	.byte	0x04, 0x1c
        /*0092*/ 	.short	(.L_29 - .L_28)


	//   ....[0]....
.L_28:
        /*0094*/ 	.word	0x00000900


	//   ....[1]....
        /*0098*/ 	.word	0x000009d0


	//----- nvinfo : EIATTR_REQNTID
	.align		4
.L_29:
        /*009c*/ 	.byte	0x04, 0x10
        /*009e*/ 	.short	(.L_31 - .L_30)
.L_30:
        /*00a0*/ 	.word	0x00000080
        /*00a4*/ 	.word	0x00000001
        /*00a8*/ 	.word	0x00000001


	//----- nvinfo : EIATTR_CBANK_PARAM_SIZE
	.align		4
.L_31:
        /*00ac*/ 	.byte	0x03, 0x19
        /*00ae*/ 	.short	0x0038


	//----- nvinfo : EIATTR_PARAM_CBANK
	.align		4
        /*00b0*/ 	.byte	0x04, 0x0a
        /*00b2*/ 	.short	(.L_33 - .L_32)
	.align		4
.L_32:
        /*00b4*/ 	.word	index@(.nv.constant0.triton_poi_fused__native_batch_norm_legit_no_training_silu_24)
        /*00b8*/ 	.short	0x0210
        /*00ba*/ 	.short	0x0038


	//----- nvinfo : EIATTR_SW_WAR
	.align		4
.L_33:
        /*00bc*/ 	.byte	0x04, 0x36
        /*00be*/ 	.short	(.L_35 - .L_34)
.L_34:
        /*00c0*/ 	.word	0x00000008
.L_35:


//--------------------- .nv.callgraph             --------------------------
	.section	.nv.callgraph,"",@"SHT_CUDA_CALLGRAPH"
	.align	4
	.sectionentsize	8
	.align		4
        /*0000*/ 	.word	0x00000000
	.align		4
        /*0004*/ 	.word	0xffffffff
	.align		4
        /*0008*/ 	.word	0x00000000
	.align		4
        /*000c*/ 	.word	0xfffffffe
	.align		4
        /*0010*/ 	.word	0x00000000
	.align		4
        /*0014*/ 	.word	0xfffffffd
	.align		4
        /*0018*/ 	.word	0x00000000
	.align		4
        /*001c*/ 	.word	0xfffffffc


//--------------------- .nv.constant4             --------------------------
	.section	.nv.constant4,"a",@progbits
	.align	8
	.align		8
.nv.constant4:
        /*0000*/ 	.dword	_$_str
	.align		8
        /*0008*/ 	.dword	_$_str_$_2


//--------------------- .text.triton_poi_fused__native_batch_norm_legit_no_training_silu_24 --------------------------
	.section	.text.triton_poi_fused__native_batch_norm_legit_no_training_silu_24,"ax",@progbits
	.sectionflags	@"SHF_BARRIERS=1"
	.align	128
        .global         triton_poi_fused__native_batch_norm_legit_no_training_silu_24
        .type           triton_poi_fused__native_batch_norm_legit_no_training_silu_24,@function
        .size           triton_poi_fused__native_batch_norm_legit_no_training_silu_24,(.L_x_1 - triton_poi_fused__native_batch_norm_legit_no_training_silu_24)
        .other          triton_poi_fused__native_batch_norm_legit_no_training_silu_24,@"STO_CUDA_ENTRY STV_DEFAULT"
triton_poi_fused__native_batch_norm_legit_no_training_silu_24:
.text.triton_poi_fused__native_batch_norm_legit_no_training_silu_24:
[----:B------:R-:W0:Y:S01]  /*0000*/  LDC R1, c[0x0][0x28] ;  /* 0x00000a00ff017b82 */ /* 0x000e220000000800 */
[----:B------:R-:W1:Y:S07]  /*0010*/  S2R R13, SR_CTAID.X ;  /* 0x00000000000d7919 */ /* 0x000e6e0000002500 */
[----:B------:R-:W2:Y:S01]  /*0020*/  LDC.64 R4, c[0x0][0x220] ;  /* 0x00008800ff047b82 */ /* 0x000ea20000000a00 */
[----:B------:R-:W-:Y:S01]  /*0030*/  CS2R R6, SRZ ;  /* 0x0000000000067805 */ /* 0x000fe2000001ff00 */
[----:B------:R-:W-:Y:S01]  /*0040*/  ULDC.64 UR6, c[0x0][0x208] ;  /* 0x0000820000067ab9 */ /* 0x000fe20000000a00 */
[----:B------:R-:W3:Y:S01]  /*0050*/  S2R R12, SR_TID.X ;  /* 0x00000000000c7919 */ /* 0x000ee20000002100 */
[----:B------:R-:W4:Y:S04]  /*0060*/  S2R R0, SR_CTAID.Y ;  /* 0x0000000000007919 */ /* 0x000f280000002600 */
[----:B------:R-:W5:Y:S08]  /*0070*/  LDC.64 R16, c[0x0][0x210] ;  /* 0x00008400ff107b82 */ /* 0x000f700000000a00 */
[----:B------:R-:W4:Y:S08]  /*0080*/  LDC.64 R18, c[0x0][0x218] ;  /* 0x00008600ff127b82 */ /* 0x000f300000000a00 */
[----:B------:R-:W5:Y:S01]  /*0090*/  LDC.64 R8, c[0x0][0x228] ;  /* 0x00008a00ff087b82 */ /* 0x000f620000000a00 */
[----:B-1----:R-:W-:-:S07]  /*00a0*/  SHF.L.U32 R13, R13, 0x1, RZ ;  /* 0x000000010d0d7819 */ /* 0x002fce00000006ff */
[----:B------:R-:W1:Y:S01]  /*00b0*/  LDC.64 R10, c[0x0][0x230] ;  /* 0x00008c00ff0a7b82 */ /* 0x000e620000000a00 */
[C---:B------:R-:W-:Y:S01]  /*00c0*/  ISETP.GE.AND P2, PT, R13.reuse, 0x100, PT ;  /* 0x000001000d00780c */ /* 0x040fe20003f46270 */
[----:B--2---:R-:W-:-:S12]  /*00d0*/  IMAD.WIDE R4, R13, 0x4, R4 ;  /* 0x000000040d047825 */ /* 0x004fd800078e0204 */
[----:B------:R2:W5:Y:S01]  /*00e0*/  @!P2 LDG.E.EL.64 R6, desc[UR6][R4.64] ;  /* 0x000000060406a981 */ /* 0x000562000c2e1b00 */
[----:B---3--:R-:W-:Y:S02]  /*00f0*/  LOP3.LUT R15, R12, 0x7f, RZ, 0xc0, !PT ;  /* 0x0000007f0c0f7812 */ /* 0x008fe400078ec0ff */
[----:B------:R-:W-:Y:S01]  /*0100*/  CS2R R2, SRZ ;  /* 0x0000000000027805 */ /* 0x000fe2000001ff00 */
[----:B0---4-:R-:W-:Y:S01]  /*0110*/  IMAD.WIDE R24, R13, 0x4, R18 ;  /* 0x000000040d187825 */ /* 0x011fe200078e0212 */
[----:B------:R-:W-:-:S04]  /*0120*/  PRMT R14, R15, 0x6540, R0 ;  /* 0x000065400f0e7816 */ /* 0x000fc80000000000 */
[C---:B------:R-:W-:Y:S02]  /*0130*/  ISETP.LT.AND P0, PT, R14.reuse, 0x100, !P2 ;  /* 0x000001000e00780c */ /* 0x040fe40005701270 */
[----:B--2---:R-:W-:Y:S02]  /*0140*/  CS2R R4, SRZ ;  /* 0x0000000000047805 */ /* 0x004fe4000001ff00 */
[C---:B------:R-:W-:Y:S02]  /*0150*/  LEA R23, R14.reuse, R13, 0x8 ;  /* 0x0000000d0e177211 */ /* 0x040fe400078e40ff */
[----:B------:R-:W-:-:S03]  /*0160*/  LOP3.LUT R20, R14, 0x80, RZ, 0xfc, !PT ;  /* 0x000000800e147812 */ /* 0x000fc600078efcff */
[--C-:B-----5:R-:W-:Y:S01]  /*0170*/  IMAD.WIDE R22, R23, 0x4, R16.reuse ;  /* 0x0000000417167825 */ /* 0x120fe200078e0210 */
[C---:B------:R-:W-:Y:S01]  /*0180*/  LEA R21, R20.reuse, R13, 0x8 ;  /* 0x0000000d14157211 */ /* 0x040fe200078e40ff */
[----:B------:R-:W2:Y:S01]  /*0190*/  @!P2 LDG.E.EL.64 R4, desc[UR6][R24.64] ;  /* 0x000000061804a981 */ /* 0x000ea2000c2e1b00 */
[----:B------:R-:W-:Y:S02]  /*01a0*/  ISETP.LT.AND P1, PT, R20, 0x100, !P2 ;  /* 0x000001001400780c */ /* 0x000fe40005721270 */
[----:B------:R-:W-:Y:S01]  /*01b0*/  CS2R R18, SRZ ;  /* 0x0000000000127805 */ /* 0x000fe2000001ff00 */
[----:B------:R0:W2:Y:S01]  /*01c0*/  @P0 LDG.E.64 R2, desc[UR6][R22.64] ;  /* 0x0000000616020981 */ /* 0x0000a2000c1e1b00 */
[----:B------:R-:W-:Y:S01]  /*01d0*/  IMAD.WIDE R16, R21, 0x4, R16 ;  /* 0x0000000415107825 */ /* 0x000fe200078e0210 */
[----:B------:R-:W-:-:S03]  /*01e0*/  CS2R R20, SRZ ;  /* 0x0000000000147805 */ /* 0x000fc6000001ff00 */
[----:B------:R-:W-:Y:S01]  /*01f0*/  IMAD.WIDE R26, R13, 0x4, R8 ;  /* 0x000000040d1a7825 */ /* 0x000fe200078e0208 */
[----:B------:R-:W-:-:S03]  /*0200*/  CS2R R8, SRZ ;  /* 0x0000000000087805 */ /* 0x000fc6000001ff00 */
[----:B-1----:R-:W-:Y:S01]  /*0210*/  IMAD.WIDE R10, R13, 0x4, R10 ;  /* 0x000000040d0a7825 */ /* 0x002fe200078e020a */
[----:B------:R-:W3:Y:S04]  /*0220*/  @!P2 LDG.E.EL.64 R20, desc[UR6][R26.64] ;  /* 0x000000061a14a981 */ /* 0x000ee8000c2e1b00 */
[----:B------:R-:W3:Y:S04]  /*0230*/  @!P2 LDG.E.EL.64 R18, desc[UR6][R10.64] ;  /* 0x000000060a12a981 */ /* 0x000ee8000c2e1b00 */
[----:B------:R1:W4:Y:S01]  /*0240*/  @P1 LDG.E.64 R8, desc[UR6][R16.64] ;  /* 0x0000000610081981 */ /* 0x000322000c1e1b00 */
[----:B------:R-:W5:Y:S01]  /*0250*/  S2UR UR5, SR_CgaCtaId ;  /* 0x00000000000579c3 */ /* 0x000f620000008800 */
[----:B------:R-:W-:-:S02]  /*0260*/  UMOV UR4, 0x400 ;  /* 0x0000040000047882 */ /* 0x000fc40000000000 */
[----:B-----5:R-:W-:-:S06]  /*0270*/  UPRMT UR4, UR5, 0x654, UR4 ;  /* 0x0000065405047896 */ /* 0x020fcc0008000004 */
[----:B------:R-:W-:Y:S01]  /*0280*/  LEA R15, R15, UR4, 0x2 ;  /* 0x000000040f0f7c11 */ /* 0x000fe2000f8e10ff */
[----:B------:R-:W-:Y:S01]  /*0290*/  FADD R6, R6, 0.0010000000474974513054 ;  /* 0x3a83126f06067421 */ /* 0x000fe20000000000 */
[----:B------:R-:W-:-:S03]  /*02a0*/  FADD R7, R7, 0.0010000000474974513054 ;  /* 0x3a83126f07077421 */ /* 0x000fc60000000000 */
[----:B------:R-:W5:Y:S08]  /*02b0*/  MUFU.SQRT R14, R6 ;  /* 0x00000006000e7308 */ /* 0x000f700000002000 */
[----:B0-----:R-:W0:Y:S01]  /*02c0*/  MUFU.SQRT R22, R7 ;  /* 0x0000000700167308 */ /* 0x001e220000002000 */
[C---:B-----5:R-:W-:Y:S02]  /*02d0*/  FSETP.GT.AND P0, PT, R14.reuse, 8.50705917302346158658e+37, PT ;  /* 0x7e8000000e00780b */ /* 0x060fe40003f04000 */
[----:B------:R-:W-:-:S02]  /*02e0*/  FSETP.GEU.AND P2, PT, R14, 1.175494350822287508e-38, PT ;  /* 0x008000000e00780b */ /* 0x000fc40003f4e000 */
[C---:B0-----:R-:W-:Y:S02]  /*02f0*/  FSETP.GT.AND P1, PT, R22.reuse, 8.50705917302346158658e+37, PT ;  /* 0x7e8000001600780b */ /* 0x041fe40003f24000 */
[----:B------:R-:W-:-:S07]  /*0300*/  FSETP.GEU.AND P3, PT, R22, 1.175494350822287508e-38, PT ;  /* 0x008000001600780b */ /* 0x000fce0003f6e000 */
[----:B------:R-:W-:Y:S01]  /*0310*/  @P0 FMUL R14, R14, 0.25 ;  /* 0x3e8000000e0e0820 */ /* 0x000fe20000400000 */
[----:B------:R-:W-:-:S03]  /*0320*/  HFMA2.MMA R6, -RZ, RZ, 1.625, 0 ;  /* 0x3e800000ff067435 */ /* 0x000fc600000001ff */
[----:B------:R-:W-:Y:S01]  /*0330*/  @!P2 FMUL R14, R14, 16777216 ;  /* 0x4b8000000e0ea820 */ /* 0x000fe20000400000 */
[----:B------:R-:W-:-:S04]  /*0340*/  @P1 FMUL R22, R22, 0.25 ;  /* 0x3e80000016161820 */ /* 0x000fc80000400000 */
[----:B------:R-:W-:Y:S01]  /*0350*/  @!P3 FMUL R22, R22, 16777216 ;  /* 0x4b8000001616b820 */ /* 0x000fe20000400000 */
[----:B------:R-:W0:Y:S01]  /*0360*/  MUFU.RCP R14, R14 ;  /* 0x0000000e000e7308 */ /* 0x000e220000001000 */
[----:B------:R-:W-:-:S07]  /*0370*/  FSEL R7, R6, 1, P0 ;  /* 0x3f80000006077808 */ /* 0x000fce0000000000 */
[----:B------:R-:W5:Y:S01]  /*0380*/  MUFU.RCP R22, R22 ;  /* 0x0000001600167308 */ /* 0x000f620000001000 */
[----:B-1----:R-:W-:Y:S01]  /*0390*/  FSEL R17, R6, 1, P1 ;  /* 0x3f80000006117808 */ /* 0x002fe20000800000 */
[----:B------:R-:W-:Y:S01]  /*03a0*/  @!P2 FMUL R7, R7, 16777216 ;  /* 0x4b8000000707a820 */ /* 0x000fe20000400000 */
[----:B--2---:R-:W-:-:S03]  /*03b0*/  FADD R10, -R4, R2 ;  /* 0x00000002040a7221 */ /* 0x004fc60000000100 */
[----:B------:R-:W-:Y:S01]  /*03c0*/  @!P3 FMUL R17, R17, 16777216 ;  /* 0x4b8000001111b820 */ /* 0x000fe20000400000 */
[----:B0-----:R-:W-:Y:S01]  /*03d0*/  FMUL R11, R14, R7 ;  /* 0x000000070e0b7220 */ /* 0x001fe20000400000 */
[----:B------:R-:W-:-:S03]  /*03e0*/  FADD R2, -R5, R3 ;  /* 0x0000000305027221 */ /* 0x000fc60000000100 */
[----:B------:R-:W-:Y:S01]  /*03f0*/  FMUL R3, R10, R11 ;  /* 0x0000000b0a037220 */ /* 0x000fe20000400000 */
[----:B-----5:R-:W-:-:S04]  /*0400*/  FMUL R7, R22, R17 ;  /* 0x0000001116077220 */ /* 0x020fc80000400000 */
[----:B------:R-:W-:Y:S01]  /*0410*/  FMUL R10, R2, R7 ;  /* 0x00000007020a7220 */ /* 0x000fe20000400000 */
[----:B---3--:R-:W-:Y:S01]  /*0420*/  FFMA R2, R3, R20, R18 ;  /* 0x0000001403027223 */ /* 0x008fe20000000012 */
[----:B----4-:R-:W-:-:S03]  /*0430*/  FADD R8, -R4, R8 ;  /* 0x0000000804087221 */ /* 0x010fc60000000100 */
[----:B------:R-:W-:Y:S01]  /*0440*/  FADD R4, RZ, -R2 ;  /* 0x80000002ff047221 */ /* 0x000fe20000000000 */
[----:B------:R-:W-:-:S03]  /*0450*/  FFMA R3, R10, R21, R19 ;  /* 0x000000150a037223 */ /* 0x000fc60000000013 */
[----:B------:R-:W-:Y:S01]  /*0460*/  FMUL R10, R4, 1.4426950216293334961 ;  /* 0x3fb8aa3b040a7820 */ /* 0x000fe20000400000 */
[----:B------:R-:W-:Y:S01]  /*0470*/  FADD R4, -R5, R9 ;  /* 0x0000000905047221 */ /* 0x000fe20000000100 */
[----:B------:R-:W-:-:S03]  /*0480*/  FMUL R11, R8, R11 ;  /* 0x0000000b080b7220 */ /* 0x000fc60000400000 */
[----:B------:R-:W-:Y:S01]  /*0490*/  FMUL R4, R4, R7 ;  /* 0x0000000704047220 */ /* 0x000fe20000400000 */
[----:B------:R-:W-:-:S03]  /*04a0*/  FFMA R18, R11, R20, R18 ;  /* 0x000000140b127223 */ /* 0x000fc60000000012 */
[----:B------:R-:W-:Y:S01]  /*04b0*/  FFMA R19, R4, R21, R19 ;  /* 0x0000001504137223 */ /* 0x000fe20000000013 */
[----:B------:R-:W-:Y:S01]  /*04c0*/  FADD R8, RZ, -R3 ;  /* 0x80000003ff087221 */ /* 0x000fe20000000000 */
[----:B------:R-:W-:Y:S02]  /*04d0*/  FADD R5, RZ, -R18 ;  /* 0x80000012ff057221 */ /* 0x000fe40000000000 */
[----:B------:R-:W-:Y:S01]  /*04e0*/  FADD R4, RZ, -R19 ;  /* 0x80000013ff047221 */ /* 0x000fe20000000000 */
[----:B------:R-:W-:Y:S01]  /*04f0*/  FMUL R8, R8, 1.4426950216293334961 ;  /* 0x3fb8aa3b08087820 */ /* 0x000fe20000400000 */
[----:B------:R-:W-:Y:S02]  /*0500*/  FMUL R7, R5, 1.4426950216293334961 ;  /* 0x3fb8aa3b05077820 */ /* 0x000fe40000400000 */
[----:B------:R-:W-:Y:S01]  /*0510*/  FMUL R11, R4, 1.4426950216293334961 ;  /* 0x3fb8aa3b040b7820 */ /* 0x000fe20000400000 */
[----:B------:R-:W-:Y:S02]  /*0520*/  FSETP.GEU.AND P0, PT, R10, -126, PT ;  /* 0xc2fc00000a00780b */ /* 0x000fe40003f0e000 */
[----:B------:R-:W-:-:S02]  /*0530*/  FSETP.GEU.AND P3, PT, R8, -126, PT ;  /* 0xc2fc00000800780b */ /* 0x000fc40003f6e000 */
[----:B------:R-:W-:Y:S02]  /*0540*/  FSETP.GEU.AND P1, PT, R7, -126, PT ;  /* 0xc2fc00000700780b */ /* 0x000fe40003f2e000 */
[----:B------:R-:W-:-:S07]  /*0550*/  FSETP.GEU.AND P2, PT, R11, -126, PT ;  /* 0xc2fc00000b00780b */ /* 0x000fce0003f4e000 */
[----:B------:R-:W-:Y:S02]  /*0560*/  @!P0 FMUL R10, R10, 0.5 ;  /* 0x3f0000000a0a8820 */ /* 0x000fe40000400000 */
[----:B------:R-:W-:Y:S02]  /*0570*/  @!P3 FMUL R8, R8, 0.5 ;  /* 0x3f0000000808b820 */ /* 0x000fe40000400000 */
[----:B------:R-:W-:Y:S02]  /*0580*/  @!P1 FMUL R7, R7, 0.5 ;  /* 0x3f00000007079820 */ /* 0x000fe40000400000 */
[----:B------:R-:W-:Y:S01]  /*0590*/  @!P2 FMUL R11, R11, 0.5 ;  /* 0x3f0000000b0ba820 */ /* 0x000fe20000400000 */
[----:B------:R-:W0:Y:S08]  /*05a0*/  MUFU.EX2 R4, R10 ;  /* 0x0000000a00047308 */ /* 0x000e300000000800 */
[----:B------:R-:W1:Y:S08]  /*05b0*/  MUFU.EX2 R5, R8 ;  /* 0x0000000800057308 */ /* 0x000e700000000800 */
[----:B------:R-:W2:Y:S08]  /*05c0*/  MUFU.EX2 R9, R7 ;  /* 0x0000000700097308 */ /* 0x000eb00000000800 */
[----:B------:R-:W3:Y:S01]  /*05d0*/  MUFU.EX2 R14, R11 ;  /* 0x0000000b000e7308 */ /* 0x000ee20000000800 */
[----:B0-----:R-:W-:Y:S01]  /*05e0*/  @!P0 FMUL R4, R4, R4 ;  /* 0x0000000404048220 */ /* 0x001fe20000400000 */
[----:B-1----:R-:W-:Y:S01]  /*05f0*/  @!P3 FMUL R5, R5, R5 ;  /* 0x000000050505b220 */ /* 0x002fe20000400000 */
[----:B--2---:R-:W-:-:S02]  /*0600*/  @!P1 FMUL R9, R9, R9 ;  /* 0x0000000909099220 */ /* 0x004fc40000400000 */
[----:B------:R-:W-:Y:S01]  /*0610*/  FADD R16, R4, 1 ;  /* 0x3f80000004107421 */ /* 0x000fe20000000000 */
[----:B------:R-:W-:Y:S01]  /*0620*/  FADD R10, R5, 1 ;  /* 0x3f800000050a7421 */ /* 0x000fe20000000000 */
[----:B------:R-:W-:Y:S01]  /*0630*/  FADD R9, R9, 1 ;  /* 0x3f80000009097421 */ /* 0x000fe20000000000 */
[----:B---3--:R-:W-:-:S04]  /*0640*/  @!P2 FMUL R14, R14, R14 ;  /* 0x0000000e0e0ea220 */ /* 0x008fc80000400000 */
[----:B------:R-:W-:Y:S01]  /*0650*/  FADD R14, R14, 1 ;  /* 0x3f8000000e0e7421 */ /* 0x000fe20000000000 */
[----:B------:R-:W-:Y:S02]  /*0660*/  FSETP.GT.AND P0, PT, R16, 8.50705917302346158658e+37, PT ;  /* 0x7e8000001000780b */ /* 0x000fe40003f04000 */
[----:B------:R-:W-:Y:S02]  /*0670*/  FSETP.GT.AND P1, PT, R10, 8.50705917302346158658e+37, PT ;  /* 0x7e8000000a00780b */ /* 0x000fe40003f24000 */
[----:B------:R-:W-:Y:S02]  /*0680*/  FSETP.GT.AND P3, PT, R9, 8.50705917302346158658e+37, PT ;  /* 0x7e8000000900780b */ /* 0x000fe40003f64000 */
[----:B------:R-:W-:Y:S02]  /*0690*/  FSETP.GT.AND P2, PT, R14, 8.50705917302346158658e+37, PT ;  /* 0x7e8000000e00780b */ /* 0x000fe40003f44000 */
[----:B------:R-:W-:Y:S02]  /*06a0*/  SHF.R.U32.HI R4, RZ, 0x6, R12 ;  /* 0x00000006ff047819 */ /* 0x000fe4000001160c */
[----:B------:R-:W-:-:S03]  /*06b0*/  SHF.L.U32 R5, R12, 0x2, RZ ;  /* 0x000000020c057819 */ /* 0x000fc600000006ff */
[----:B------:R-:W-:Y:S02]  /*06c0*/  @P0 FMUL R16, R16, 0.25 ;  /* 0x3e80000010100820 */ /* 0x000fe40000400000 */
[----:B------:R-:W-:Y:S02]  /*06d0*/  @P1 FMUL R10, R10, 0.25 ;  /* 0x3e8000000a0a1820 */ /* 0x000fe40000400000 */
[----:B------:R-:W-:Y:S02]  /*06e0*/  @P3 FMUL R9, R9, 0.25 ;  /* 0x3e80000009093820 */ /* 0x000fe40000400000 */
[----:B------:R-:W-:Y:S01]  /*06f0*/  @P2 FMUL R14, R14, 0.25 ;  /* 0x3e8000000e0e2820 */ /* 0x000fe20000400000 */
[----:B------:R-:W-:Y:S02]  /*0700*/  SGXT.U32 R4, R4, 0x1 ;  /* 0x000000010404781a */ /* 0x000fe40000000000 */
[----:B------:R-:W-:Y:S01]  /*0710*/  LOP3.LUT R5, R5, 0xfc, RZ, 0xc0, !PT ;  /* 0x000000fc05057812 */ /* 0x000fe200078ec0ff */
[----:B------:R-:W0:Y:S01]  /*0720*/  MUFU.RCP R16, R16 ;  /* 0x0000001000107308 */ /* 0x000e220000001000 */
[----:B------:R-:W-:-:S02]  /*0730*/  LOP3.LUT R13, R13, R4, RZ, 0xfc, !PT ;  /* 0x000000040d0d7212 */ /* 0x000fc400078efcff */
[----:B------:R-:W-:-:S05]  /*0740*/  PRMT R0, R5, 0x6540, R0 ;  /* 0x0000654005007816 */ /* 0x000fca0000000000 */
[----:B------:R-:W1:Y:S01]  /*0750*/  MUFU.RCP R10, R10 ;  /* 0x0000000a000a7308 */ /* 0x000e620000001000 */
[----:B------:R-:W-:-:S07]  /*0760*/  VIMNMX R4, R13, R0, !PT ;  /* 0x000000000d047248 */ /* 0x000fce0007fe0100 */
[----:B------:R-:W2:Y:S08]  /*0770*/  MUFU.RCP R9, R9 ;  /* 0x0000000900097308 */ /* 0x000eb00000001000 */
[----:B------:R-:W3:Y:S01]  /*0780*/  MUFU.RCP R14, R14 ;  /* 0x0000000e000e7308 */ /* 0x000ee20000001000 */
[----:B------:R-:W-:Y:S02]  /*0790*/  FSEL R5, R6, 1, P0 ;  /* 0x3f80000006057808 */ /* 0x000fe40000000000 */
[----:B------:R-:W-:-:S02]  /*07a0*/  ISETP.GE.AND P0, PT, R4, 0x100, PT ;  /* 0x000001000400780c */ /* 0x000fc40003f06270 */
[C---:B------:R-:W-:Y:S02]  /*07b0*/  FSEL R7, R6.reuse, 1, P1 ;  /* 0x3f80000006077808 */ /* 0x040fe40000800000 */
[C---:B------:R-:W-:Y:S02]  /*07c0*/  FSEL R4, R6.reuse, 1, P3 ;  /* 0x3f80000006047808 */ /* 0x040fe40001800000 */
[----:B------:R-:W-:Y:S01]  /*07d0*/  FSEL R11, R6, 1, P2 ;  /* 0x3f800000060b7808 */ /* 0x000fe20001000000 */
[----:B0-----:R-:W-:Y:S01]  /*07e0*/  FMUL R5, R16, R5 ;  /* 0x0000000510057220 */ /* 0x001fe20000400000 */
[----:B-1----:R-:W-:Y:S01]  /*07f0*/  FMUL R10, R10, R7 ;  /* 0x000000070a0a7220 */ /* 0x002fe20000400000 */
[----:B--2---:R-:W-:Y:S02]  /*0800*/  FMUL R9, R9, R4 ;  /* 0x0000000409097220 */ /* 0x004fe40000400000 */
[----:B---3--:R-:W-:Y:S01]  /*0810*/  FMUL R14, R14, R11 ;  /* 0x0000000b0e0e7220 */ /* 0x008fe20000400000 */
[----:B------:R-:W-:Y:S01]  /*0820*/  FMUL R5, R2, R5 ;  /* 0x0000000502057220 */ /* 0x000fe20000400000 */
[----:B------:R-:W-:Y:S01]  /*0830*/  FMUL R10, R3, R10 ;  /* 0x0000000a030a7220 */ /* 0x000fe20000400000 */
[----:B------:R-:W-:Y:S01]  /*0840*/  FMUL R9, R18, R9 ;  /* 0x0000000912097220 */ /* 0x000fe20000400000 */
[----:B------:R-:W-:-:S02]  /*0850*/  FMUL R14, R19, R14 ;  /* 0x0000000e130e7220 */ /* 0x000fc40000400000 */
[----:B------:R0:W-:Y:S04]  /*0860*/  STS [R15], R5 ;  /* 0x000000050f007388 */ /* 0x0001e80000000800 */
[----:B------:R0:W-:Y:S04]  /*0870*/  STS [R15+0x410], R10 ;  /* 0x0004100a0f007388 */ /* 0x0001e80000000800 */
[----:B------:R0:W-:Y:S04]  /*0880*/  STS [R15+0x200], R9 ;  /* 0x000200090f007388 */ /* 0x0001e80000000800 */
[----:B------:R0:W-:Y:S01]  /*0890*/  STS [R15+0x610], R14 ;  /* 0x0006100e0f007388 */ /* 0x0001e20000000800 */
[----:B------:R-:W-:-:S02]  /*08a0*/  SHF.R.U32.HI R4, RZ, 0x2, R12 ;  /* 0x00000002ff047819 */ /* 0x000fc4000001160c */
[----:B------:R-:W-:Y:S02]  /*08b0*/  SHF.L.U32 R12, R12, 0x4, RZ ;  /* 0x000000040c0c7819 */ /* 0x000fe400000006ff */
[----:B------:R-:W-:Y:S02]  /*08c0*/  LOP3.LUT R4, R4, 0x10, RZ, 0xc0, !PT ;  /* 0x0000001004047812 */ /* 0x000fe400078ec0ff */
[----:B------:R-:W-:-:S04]  /*08d0*/  LOP3.LUT R7, R12, 0x7f0, RZ, 0xc0, !PT ;  /* 0x000007f00c077812 */ /* 0x000fc800078ec0ff */
[----:B------:R-:W-:Y:S01]  /*08e0*/  IADD3 R4, R7, UR4, R4 ;  /* 0x0000000407047c10 */ /* 0x000fe2000fffe004 */
[----:B------:R-:W-:Y:S06]  /*08f0*/  BAR.SYNC.DEFER_BLOCKING 0x0 ;  /* 0x0000000000007b1d */ /* 0x000fec0000010000 */
[----:B0-----:R-:W-:Y:S05]  /*0900*/  @P0 EXIT ;  /* 0x000000000000094d */ /* 0x001fea0003800000 */
[----:B------:R-:W0:Y:S01]  /*0910*/  LDS.128 R4, [R4] ;  /* 0x0000000004047984 */ /* 0x000e220000000c00 */
[----:B------:R-:W-:Y:S01]  /*0920*/  SHF.R.S32.HI R9, RZ, 0x1f, R0 ;  /* 0x0000001fff097819 */ /* 0x000fe20000011400 */
[----:B------:R-:W1:Y:S03]  /*0930*/  LDC.64 R2, c[0x0][0x238] ;  /* 0x00008e00ff027b82 */ /* 0x000e660000000a00 */
[----:B------:R-:W-:-:S04]  /*0940*/  LEA.HI R9, R9, R0, RZ, 0x6 ;  /* 0x0000000009097211 */ /* 0x000fc800078f30ff */
[C---:B------:R-:W-:Y:S02]  /*0950*/  LOP3.LUT R11, R9.reuse, 0xffffffc0, RZ, 0xc0, !PT ;  /* 0xffffffc0090b7812 */ /* 0x040fe400078ec0ff */
[----:B------:R-:W-:Y:S02]  /*0960*/  SHF.L.U32 R9, R9, 0x8, RZ ;  /* 0x0000000809097819 */ /* 0x000fe400000006ff */
[----:B------:R-:W-:Y:S02]  /*0970*/  IADD3 R0, R0, -R11, RZ ;  /* 0x8000000b00007210 */ /* 0x000fe40007ffe0ff */
[----:B------:R-:W-:Y:S02]  /*0980*/  LOP3.LUT R9, R9, 0xffffc000, RZ, 0xc0, !PT ;  /* 0xffffc00009097812 */ /* 0x000fe400078ec0ff */
[----:B------:R-:W-:-:S04]  /*0990*/  LEA R0, R13, R0, 0x6 ;  /* 0x000000000d007211 */ /* 0x000fc800078e30ff */
[----:B------:R-:W-:-:S05]  /*09a0*/  IADD3 R9, R0, R9, RZ ;  /* 0x0000000900097210 */ /* 0x000fca0007ffe0ff */
[----:B-1----:R-:W-:-:S05]  /*09b0*/  IMAD.WIDE R2, R9, 0x4, R2 ;  /* 0x0000000409027825 */ /* 0x002fca00078e0202 */
[----:B0-----:R-:W-:Y:S01]  /*09c0*/  STG.E.128 desc[UR6][R2.64], R4 ;  /* 0x0000000402007986 */ /* 0x001fe2000c101d06 */
[----:B------:R-:W-:Y:S05]  /*09d0*/  EXIT ;  /* 0x000000000000794d */ /* 0x000fea0003800000 */
.L_x_0:
[----:B------:R-:W-:-:S00]  /*09e0*/  BRA `(.L_x_0) ;  /* 0xfffffffc00fc7947 */ /* 0x000fc0000383ffff */
[----:B------:R-:W-:-:S00]  /*09f0*/  NOP ;  /* 0x0000000000007918 */ /* 0x000fc00000000000 */
        /* <DEDUP_REMOVED lines=8> */
.L_x_1:


//--------------------- .nv.global.init           --------------------------
	.section	.nv.global.init,"aw",@progbits
.nv.global.init:
	.type		_$_str,@object
	.size		_$_str,(_$_str_$_2 - _$_str)
_$_str:
        /*0000*/ 	.byte	0x5f, 0x5f, 0x43, 0x55, 0x44, 0x41, 0x5f, 0x46, 0x54, 0x5a, 0x00
	.type		_$_str_$_2,@object
	.size		_$_str_$_2,(.L_1 - _$_str_$_2)
_$_str_$_2:
        /*000b*/ 	.byte	0x5f, 0x5f, 0x43, 0x55, 0x44, 0x41, 0x5f, 0x50, 0x52, 0x45, 0x43, 0x5f, 0x53, 0x51, 0x52, 0x54
        /*001b*/ 	.byte	0x00
.L_1:


//--------------------- .nv.shared.triton_poi_fused__native_batch_norm_legit_no_training_silu_24 --------------------------
	.section	.nv.shared.triton_poi_fused__native_batch_norm_legit_no_training_silu_24,"aw",@nobits
	.sectionflags	@""
	.align	16
	.zero		1024


//--------------------- .nv.constant0.triton_poi_fused__native_batch_norm_legit_no_training_silu_24 --------------------------
	.section	.nv.constant0.triton_poi_fused__native_batch_norm_legit_no_training_silu_24,"a",@progbits
	.sectionflags	@""
	.align	4
.nv.constant0.triton_poi_fused__native_batch_norm_legit_no_training_silu_24:
	.zero		584
